	.headerflags	@"EF_CUDA_TEXMODE_UNIFIED EF_CUDA_64BIT_ADDRESS EF_CUDA_SM86 EF_CUDA_VIRTUAL_SM(EF_CUDA_SM86)"
	.elftype	@"ET_EXEC"


//--------------------- .nv.info                  --------------------------
	.section	.nv.info,"",@"SHT_CUDA_INFO"
	.align	4


	//----- nvinfo : EIATTR_REGCOUNT
	.align		4
        /*0000*/ 	.byte	0x04, 0x2f
        /*0002*/ 	.short	(.L_1 - .L_0)
	.align		4
.L_0:
        /*0004*/ 	.word	index@(triton_mm)
        /*0008*/ 	.word	0x00000030


	//----- nvinfo : EIATTR_MIN_STACK_SIZE
	.align		4
.L_1:
        /*000c*/ 	.byte	0x04, 0x12
        /*000e*/ 	.short	(.L_3 - .L_2)
	.align		4
.L_2:
        /*0010*/ 	.word	index@(triton_mm)
        /*0014*/ 	.word	0x00000000


	//----- nvinfo : EIATTR_FRAME_SIZE
	.align		4
.L_3:
        /*0018*/ 	.byte	0x04, 0x11
        /*001a*/ 	.short	(.L_5 - .L_4)
	.align		4
.L_4:
        /*001c*/ 	.word	index@(triton_mm)
        /*0020*/ 	.word	0x00000000


	//----- nvinfo : EIATTR_MIN_STACK_SIZE
	.align		4
.L_5:
        /*0024*/ 	.byte	0x04, 0x12
        /*0026*/ 	.short	(.L_7 - .L_6)
	.align		4
.L_6:
        /*0028*/ 	.word	index@(triton_mm)
        /*002c*/ 	.word	0x00000000
.L_7:


//--------------------- .nv.info.triton_mm        --------------------------
	.section	.nv.info.triton_mm,"",@"SHT_CUDA_INFO"
	.sectionflags	@""
	.align	4


	//----- nvinfo : EIATTR_CUDA_API_VERSION
	.align		4
        /*0000*/ 	.byte	0x04, 0x37
        /*0002*/ 	.short	(.L_9 - .L_8)
.L_8:
        /*0004*/ 	.word	0x0000007c


	//----- nvinfo : EIATTR_SW2861232_WAR
	.align		4
.L_9:
        /*0008*/ 	.byte	0x01, 0x35
	.zero		2


	//----- nvinfo : EIATTR_PARAM_CBANK
	.align		4
        /*000c*/ 	.byte	0x04, 0x0a
        /*000e*/ 	.short	(.L_11 - .L_10)
	.align		4
.L_10:
        /*0010*/ 	.word	index@(.nv.constant0.triton_mm)
        /*0014*/ 	.short	0x0160
        /*0016*/ 	.short	0x0020


	//----- nvinfo : EIATTR_CBANK_PARAM_SIZE
	.align		4
.L_11:
        /*0018*/ 	.byte	0x03, 0x19
        /*001a*/ 	.short	0x0020


	//----- nvinfo : EIATTR_KPARAM_INFO
	.align		4
        /*001c*/ 	.byte	0x04, 0x17
        /*001e*/ 	.short	(.L_13 - .L_12)
.L_12:
        /*0020*/ 	.word	0x00000000
        /*0024*/ 	.short	0x0003
        /*0026*/ 	.short	0x0018
        /*0028*/ 	.byte	0x00, 0xf4, 0x21, 0x00


	//----- nvinfo : EIATTR_KPARAM_INFO
	.align		4
.L_13:
        /*002c*/ 	.byte	0x04, 0x17
        /*002e*/ 	.short	(.L_15 - .L_14)
.L_14:
        /*0030*/ 	.word	0x00000000
        /*0034*/ 	.short	0x0002
        /*0036*/ 	.short	0x0010
        /*0038*/ 	.byte	0x00, 0xf4, 0x21, 0x00


	//----- nvinfo : EIATTR_KPARAM_INFO
	.align		4
.L_15:
        /*003c*/ 	.byte	0x04, 0x17
        /*003e*/ 	.short	(.L_17 - .L_16)
.L_16:
        /*0040*/ 	.word	0x00000000
        /*0044*/ 	.short	0x0001
        /*0046*/ 	.short	0x0008
        /*0048*/ 	.byte	0x00, 0xf4, 0x21, 0x00


	//----- nvinfo : EIATTR_KPARAM_INFO
	.align		4
.L_17:
        /*004c*/ 	.byte	0x04, 0x17
        /*004e*/ 	.short	(.L_19 - .L_18)
.L_18:
        /*0050*/ 	.word	0x00000000
        /*0054*/ 	.short	0x0000
        /*0056*/ 	.short	0x0000
        /*0058*/ 	.byte	0x00, 0xf4, 0x21, 0x00


	//----- nvinfo : EIATTR_MAXREG_COUNT
	.align		4
.L_19:
        /*005c*/ 	.byte	0x03, 0x1b
        /*005e*/ 	.short	0x00ff


	//----- nvinfo : EIATTR_EXIT_INSTR_OFFSETS
	.align		4
        /*0060*/ 	.byte	0x04, 0x1c
        /*0062*/ 	.short	(.L_21 - .L_20)


	//   ....[0]....
.L_20:
        /*0064*/ 	.word	0x0000a300


	//   ....[1]....
        /*0068*/ 	.word	0x0000a360


	//----- nvinfo : EIATTR_REQNTID
	.align		4
.L_21:
        /*006c*/ 	.byte	0x04, 0x10
        /*006e*/ 	.short	(.L_23 - .L_22)
.L_22:
        /*0070*/ 	.word	0x00000100
        /*0074*/ 	.word	0x00000001
        /*0078*/ 	.word	0x00000001
.L_23:


//--------------------- .nv.callgraph             --------------------------
	.section	.nv.callgraph,"",@"SHT_CUDA_CALLGRAPH"
	.align	4
	.sectionentsize	8
	.align		4
        /*0000*/ 	.word	0x00000000
	.align		4
        /*0004*/ 	.word	0xffffffff
	.align		4
        /*0008*/ 	.word	0x00000000
	.align		4
        /*000c*/ 	.word	0xfffffffe
	.align		4
        /*0010*/ 	.word	0x00000000
	.align		4
        /*0014*/ 	.word	0xfffffffd
	.align		4
        /*0018*/ 	.word	0x00000000
	.align		4
        /*001c*/ 	.word	0xfffffffc


//--------------------- .nv.rel.action            --------------------------
	.section	.nv.rel.action,"",@"SHT_CUDA_RELOCINFO"
	.align	8
	.sectionentsize	8
        /*0000*/ 	.byte	0x73, 0x00, 0x00, 0x00, 0x00, 0x00, 0x00, 0x00, 0x00, 0x00, 0x00, 0x11, 0x25, 0x00, 0x05, 0x36


//--------------------- .nv.constant0.triton_mm   --------------------------
	.section	.nv.constant0.triton_mm,"a",@progbits
	.sectionflags	@""
	.align	4
.nv.constant0.triton_mm:
	.zero		384


//--------------------- .text.triton_mm           --------------------------
	.section	.text.triton_mm,"ax",@progbits
	.sectionflags	@"SHF_BARRIERS=1"
	.sectioninfo	@"SHI_REGISTERS=48"
	.align	128
        .global         triton_mm
        .type           triton_mm,@function
        .size           triton_mm,(.L_x_1 - triton_mm)
        .other          triton_mm,@"STO_CUDA_ENTRY STV_DEFAULT"
triton_mm:
.text.triton_mm:
[----:B------:R-:W-:Y:S02]  /*0000*/  IMAD.MOV.U32 R1, RZ, RZ, c[0x0][0x28] ;  /* 0x00000a00ff017624 */ /* 0x000fe400078e00ff */
[----:B------:R-:W1:Y:S01]  /*0010*/  S2R R7, SR_CTAID.X ;  /* 0x0000000000077919 */ /* 0x000e620000002500 */
[----:B------:R-:W-:Y:S01]  /*0020*/  IMAD.MOV.U32 R3, RZ, RZ, -0x8 ;  /* 0xfffffff8ff037424 */ /* 0x000fe200078e00ff */
[----:B------:R-:W-:Y:S01]  /*0030*/  ULDC.64 UR4, c[0x0][0x118] ;  /* 0x0000460000047ab9 */ /* 0x000fe20000000a00 */
[----:B------:R-:W-:Y:S01]  /*0040*/  IMAD.MOV.U32 R38, RZ, RZ, 0x2 ;  /* 0x00000002ff267424 */ /* 0x000fe200078e00ff */
[----:B------:R-:W2:Y:S01]  /*0050*/  S2R R10, SR_TID.X ;  /* 0x00000000000a7919 */ /* 0x000ea20000002100 */
[----:B-1----:R-:W-:-:S04]  /*0060*/  SHF.R.S32.HI R0, RZ, 0x1f, R7 ;  /* 0x0000001fff007819 */ /* 0x002fc80000011407 */
[----:B------:R-:W-:Y:S02]  /*0070*/  LEA.HI R0, R0, R7, RZ, 0x9 ;  /* 0x0000000700007211 */ /* 0x000fe400078f48ff */
[----:B--2---:R-:W-:Y:S02]  /*0080*/  LOP3.LUT R12, R10, 0x80, RZ, 0xc0, !PT ;  /* 0x000000800a0c7812 */ /* 0x004fe400078ec0ff */
[----:B------:R-:W-:Y:S02]  /*0090*/  SHF.R.S32.HI R4, RZ, 0x9, R0 ;  /* 0x00000009ff047819 */ /* 0x000fe40000011400 */
[----:B------:R-:W-:-:S03]  /*00a0*/  LOP3.LUT R0, R0, 0xfffffe00, RZ, 0xc0, !PT ;  /* 0xfffffe0000007812 */ /* 0x000fc600078ec0ff */
[----:B------:R-:W-:-:S05]  /*00b0*/  IMAD R2, R4, R3, 0x10 ;  /* 0x0000001004027424 */ /* 0x000fca00078e0203 */
[----:B------:R-:W-:-:S04]  /*00c0*/  IMNMX R5, R2, 0x8, PT ;  /* 0x0000000802057817 */ /* 0x000fc80003800200 */
[----:B------:R-:W-:-:S04]  /*00d0*/  IABS R9, R5 ;  /* 0x0000000500097213 */ /* 0x000fc80000000000 */
[----:B------:R-:W1:Y:S08]  /*00e0*/  I2F.RP R6, R9 ;  /* 0x0000000900067306 */ /* 0x000e700000209400 */
[----:B-1----:R-:W1:Y:S02]  /*00f0*/  MUFU.RCP R6, R6 ;  /* 0x0000000600067308 */ /* 0x002e640000001000 */
[----:B-1----:R-:W-:-:S02]  /*0100*/  IADD3 R2, R6, 0xffffffe, RZ ;  /* 0x0ffffffe06027810 */ /* 0x002fc40007ffe0ff */
[----:B------:R-:W-:-:S04]  /*0110*/  IABS R6, R7 ;  /* 0x0000000700067213 */ /* 0x000fc80000000000 */
[----:B------:R1:W2:Y:S02]  /*0120*/  F2I.FTZ.U32.TRUNC.NTZ R3, R2 ;  /* 0x0000000200037305 */ /* 0x0002a4000021f000 */
[----:B-1----:R-:W-:Y:S02]  /*0130*/  IMAD.MOV.U32 R2, RZ, RZ, RZ ;  /* 0x000000ffff027224 */ /* 0x002fe400078e00ff */
[----:B--2---:R-:W-:-:S04]  /*0140*/  IMAD.MOV R8, RZ, RZ, -R3 ;  /* 0x000000ffff087224 */ /* 0x004fc800078e0a03 */
[----:B------:R-:W-:Y:S02]  /*0150*/  IMAD R11, R8, R9, RZ ;  /* 0x00000009080b7224 */ /* 0x000fe400078e02ff */
[----:B------:R-:W-:Y:S01]  /*0160*/  IMAD.IADD R8, R7, 0x1, -R0 ;  /* 0x0000000107087824 */ /* 0x000fe200078e0a00 */
[----:B------:R-:W-:Y:S01]  /*0170*/  IABS R0, R5 ;  /* 0x0000000500007213 */ /* 0x000fe20000000000 */
[----:B------:R-:W-:-:S03]  /*0180*/  IMAD.HI.U32 R3, R3, R11, R2 ;  /* 0x0000000b03037227 */ /* 0x000fc600078e0002 */
[----:B------:R-:W-:Y:S01]  /*0190*/  IABS R2, R8 ;  /* 0x0000000800027213 */ /* 0x000fe20000000000 */
[----:B------:R-:W-:Y:S01]  /*01a0*/  IMAD.MOV R11, RZ, RZ, -R0 ;  /* 0x000000ffff0b7224 */ /* 0x000fe200078e0a00 */
[----:B------:R-:W-:Y:S01]  /*01b0*/  LOP3.LUT R8, R8, R5, RZ, 0x3c, !PT ;  /* 0x0000000508087212 */ /* 0x000fe200078e3cff */
[----:B------:R-:W-:-:S03]  /*01c0*/  IMAD.HI.U32 R0, R3, R6, RZ ;  /* 0x0000000603007227 */ /* 0x000fc600078e00ff */
[----:B------:R-:W-:Y:S01]  /*01d0*/  ISETP.GE.AND P2, PT, R8, RZ, PT ;  /* 0x000000ff0800720c */ /* 0x000fe20003f46270 */
[----:B------:R-:W-:-:S04]  /*01e0*/  IMAD.HI.U32 R3, R3, R2, RZ ;  /* 0x0000000203037227 */ /* 0x000fc800078e00ff */
[-C--:B------:R-:W-:Y:S01]  /*01f0*/  IMAD R0, R0, R11.reuse, R6 ;  /* 0x0000000b00007224 */ /* 0x080fe200078e0206 */
[----:B------:R-:W-:Y:S01]  /*0200*/  SHF.R.U32.HI R6, RZ, 0x2, R10 ;  /* 0x00000002ff067819 */ /* 0x000fe2000001160a */
[----:B------:R-:W-:Y:S02]  /*0210*/  IMAD R2, R3, R11, R2 ;  /* 0x0000000b03027224 */ /* 0x000fe400078e0202 */
[----:B------:R-:W-:Y:S01]  /*0220*/  IMAD.SHL.U32 R11, R10, 0x8, RZ ;  /* 0x000000080a0b7824 */ /* 0x000fe200078e00ff */
[C---:B------:R-:W-:Y:S02]  /*0230*/  ISETP.GT.U32.AND P1, PT, R9.reuse, R0, PT ;  /* 0x000000000900720c */ /* 0x040fe40003f24070 */
[----:B------:R-:W-:Y:S02]  /*0240*/  ISETP.GT.U32.AND P0, PT, R9, R2, PT ;  /* 0x000000020900720c */ /* 0x000fe40003f04070 */
[----:B------:R-:W-:-:S09]  /*0250*/  SGXT.U32 R6, R6, 0x6 ;  /* 0x000000060606781a */ /* 0x000fd20000000000 */
[--C-:B------:R-:W-:Y:S01]  /*0260*/  @!P1 IMAD.IADD R0, R0, 0x1, -R9.reuse ;  /* 0x0000000100009824 */ /* 0x100fe200078e0a09 */
[----:B------:R-:W-:Y:S01]  /*0270*/  ISETP.GE.AND P1, PT, R7, RZ, PT ;  /* 0x000000ff0700720c */ /* 0x000fe20003f26270 */
[----:B------:R-:W-:Y:S01]  /*0280*/  @!P0 IMAD.IADD R2, R2, 0x1, -R9 ;  /* 0x0000000102028824 */ /* 0x000fe200078e0a09 */
[----:B------:R-:W-:Y:S02]  /*0290*/  @!P0 IADD3 R3, R3, 0x1, RZ ;  /* 0x0000000103038810 */ /* 0x000fe40007ffe0ff */
[----:B------:R-:W-:Y:S02]  /*02a0*/  ISETP.GT.U32.AND P4, PT, R9, R0, PT ;  /* 0x000000000900720c */ /* 0x000fe40003f84070 */
[----:B------:R-:W-:Y:S02]  /*02b0*/  ISETP.GE.U32.AND P3, PT, R2, R9, PT ;  /* 0x000000090200720c */ /* 0x000fe40003f66070 */
[----:B------:R-:W-:Y:S02]  /*02c0*/  ISETP.NE.AND P0, PT, R5, RZ, PT ;  /* 0x000000ff0500720c */ /* 0x000fe40003f05270 */
[----:B------:R-:W-:-:S07]  /*02d0*/  LOP3.LUT R5, RZ, R5, RZ, 0x33, !PT ;  /* 0x00000005ff057212 */ /* 0x000fce00078e33ff */
[----:B------:R-:W-:Y:S02]  /*02e0*/  @!P4 IMAD.IADD R0, R0, 0x1, -R9 ;  /* 0x000000010000c824 */ /* 0x000fe400078e0a09 */
[----:B------:R-:W-:Y:S02]  /*02f0*/  @P3 IADD3 R3, R3, 0x1, RZ ;  /* 0x0000000103033810 */ /* 0x000fe40007ffe0ff */
[----:B------:R-:W-:-:S03]  /*0300*/  @!P1 IMAD.MOV R0, RZ, RZ, -R0 ;  /* 0x000000ffff009224 */ /* 0x000fc600078e0a00 */
[----:B------:R-:W-:Y:S02]  /*0310*/  IMAD.MOV.U32 R2, RZ, RZ, R3 ;  /* 0x000000ffff027224 */ /* 0x000fe400078e0003 */
[C---:B------:R-:W-:Y:S02]  /*0320*/  SEL R3, R5.reuse, R0, !P0 ;  /* 0x0000000005037207 */ /* 0x040fe40004000000 */
[----:B------:R-:W-:Y:S01]  /*0330*/  @!P2 IMAD.MOV R2, RZ, RZ, -R2 ;  /* 0x000000ffff02a224 */ /* 0x000fe200078e0a02 */
[--C-:B------:R-:W-:Y:S02]  /*0340*/  SHF.R.U32.HI R0, RZ, 0x3, R10.reuse ;  /* 0x00000003ff007819 */ /* 0x100fe4000001160a */
[----:B------:R-:W-:Y:S02]  /*0350*/  IMAD R7, R4, 0x8, R3 ;  /* 0x0000000804077824 */ /* 0x000fe400078e0203 */
[----:B------:R-:W-:Y:S01]  /*0360*/  SEL R2, R5, R2, !P0 ;  /* 0x0000000205027207 */ /* 0x000fe20004000000 */
[----:B------:R-:W-:Y:S01]  /*0370*/  IMAD.SHL.U32 R4, R10, 0x4, RZ ;  /* 0x000000040a047824 */ /* 0x000fe200078e00ff */
[----:B------:R-:W-:Y:S01]  /*0380*/  SHF.R.U32.HI R5, RZ, 0x1, R10 ;  /* 0x00000001ff057819 */ /* 0x000fe2000001160a */
[----:B------:R-:W-:Y:S01]  /*0390*/  IMAD.SHL.U32 R44, R7, 0x20, RZ ;  /* 0x00000020072c7824 */ /* 0x000fe200078e00ff */
[----:B------:R-:W-:Y:S01]  /*03a0*/  SGXT.U32 R3, R0, 0x4 ;  /* 0x000000040003781a */ /* 0x000fe20000000000 */
[----:B------:R-:W-:Y:S01]  /*03b0*/  IMAD.SHL.U32 R45, R2, 0x40, RZ ;  /* 0x00000040022d7824 */ /* 0x000fe200078e00ff */
[----:B------:R-:W-:-:S02]  /*03c0*/  SHF.R.U32.HI R0, RZ, 0x3, R12 ;  /* 0x00000003ff007819 */ /* 0x000fc4000001160c */
[----:B------:R-:W-:Y:S02]  /*03d0*/  LOP3.LUT R9, R5, 0x18, RZ, 0xc0, !PT ;  /* 0x0000001805097812 */ /* 0x000fe400078ec0ff */
[----:B------:R-:W-:Y:S02]  /*03e0*/  LOP3.LUT R3, R3, R0, RZ, 0xfc, !PT ;  /* 0x0000000003037212 */ /* 0x000fe400078efcff */
[----:B------:R-:W-:Y:S02]  /*03f0*/  SHF.R.S32.HI R8, RZ, 0x19, R2 ;  /* 0x00000019ff087819 */ /* 0x000fe40000011402 */
[----:B------:R-:W-:Y:S02]  /*0400*/  SHF.R.S32.HI R5, RZ, 0x1a, R7 ;  /* 0x0000001aff057819 */ /* 0x000fe40000011407 */
[----:B------:R-:W-:Y:S02]  /*0410*/  SGXT R7, R8, 0x1 ;  /* 0x000000010807781a */ /* 0x000fe40000000200 */
[----:B------:R-:W-:-:S02]  /*0420*/  LOP3.LUT R44, R44, R3, RZ, 0xfc, !PT ;  /* 0x000000032c2c7212 */ /* 0x000fc400078efcff */
[----:B------:R-:W-:Y:S02]  /*0430*/  SGXT R5, R5, 0x1 ;  /* 0x000000010505781a */ /* 0x000fe40000000200 */
[----:B------:R-:W-:Y:S02]  /*0440*/  LOP3.LUT R2, R45, R6, RZ, 0xfc, !PT ;  /* 0x000000062d027212 */ /* 0x000fe400078efcff */
[----:B------:R-:W-:Y:S02]  /*0450*/  LEA.HI R5, R5, R44, RZ, 0x9 ;  /* 0x0000002c05057211 */ /* 0x000fe400078f48ff */
[----:B------:R-:W-:Y:S02]  /*0460*/  LEA.HI R7, R7, R2, RZ, 0xc ;  /* 0x0000000207077211 */ /* 0x000fe400078f60ff */
[----:B------:R-:W-:Y:S02]  /*0470*/  LOP3.LUT R8, R9, 0x1c, R4, 0x78, !PT ;  /* 0x0000001c09087812 */ /* 0x000fe400078e7804 */
[----:B------:R-:W-:-:S02]  /*0480*/  LOP3.LUT R5, R5, 0xffe00, RZ, 0xc0, !PT ;  /* 0x000ffe0005057812 */ /* 0x000fc400078ec0ff */
[----:B------:R-:W-:Y:S01]  /*0490*/  LOP3.LUT R7, R7, 0xff000, RZ, 0xc0, !PT ;  /* 0x000ff00007077812 */ /* 0x000fe200078ec0ff */
[----:B------:R-:W-:Y:S01]  /*04a0*/  IMAD R9, R3, 0x20, R8 ;  /* 0x0000002003097824 */ /* 0x000fe200078e0208 */
[----:B------:R-:W-:Y:S01]  /*04b0*/  LOP3.LUT R8, R4, 0x1c, RZ, 0xc0, !PT ;  /* 0x0000001c04087812 */ /* 0x000fe200078ec0ff */
[----:B------:R-:W-:Y:S01]  /*04c0*/  IMAD.IADD R5, R44, 0x1, -R5 ;  /* 0x000000012c057824 */ /* 0x000fe200078e0a05 */
[C---:B------:R-:W-:Y:S01]  /*04d0*/  LOP3.LUT R3, R11.reuse, 0x18, R10, 0x48, !PT ;  /* 0x000000180b037812 */ /* 0x040fe200078e480a */
[----:B------:R-:W-:Y:S01]  /*04e0*/  IMAD.IADD R7, R2, 0x1, -R7 ;  /* 0x0000000102077824 */ /* 0x000fe200078e0a07 */
[----:B------:R-:W-:Y:S01]  /*04f0*/  LOP3.LUT R2, R11, 0x18, RZ, 0xc0, !PT ;  /* 0x000000180b027812 */ /* 0x000fe200078ec0ff */
[----:B------:R-:W-:Y:S01]  /*0500*/  IMAD R5, R5, 0x1000, R8 ;  /* 0x0000100005057824 */ /* 0x000fe200078e0208 */
[----:B------:R-:W-:Y:S01]  /*0510*/  LOP3.LUT R11, R10, 0x10, RZ, 0xc0, !PT ;  /* 0x000000100a0b7812 */ /* 0x000fe200078ec0ff */
[----:B------:R-:W-:Y:S02]  /*0520*/  IMAD R6, R6, 0x20, R3 ;  /* 0x0000002006067824 */ /* 0x000fe400078e0203 */
[----:B------:R-:W-:-:S02]  /*0530*/  IMAD R7, R7, 0x1000, R2 ;  /* 0x0000100007077824 */ /* 0x000fc400078e0202 */
[----:B------:R-:W-:Y:S02]  /*0540*/  IMAD.SHL.U32 R3, R9, 0x2, RZ ;  /* 0x0000000209037824 */ /* 0x000fe400078e00ff */
[----:B------:R-:W-:Y:S01]  /*0550*/  IMAD.WIDE R42, R5, R38, c[0x0][0x160] ;  /* 0x00005800052a7625 */ /* 0x000fe200078e0226 */
[----:B------:R-:W-:-:S03]  /*0560*/  SHF.R.U32.HI R5, RZ, 0x2, R10 ;  /* 0x00000002ff057819 */ /* 0x000fc6000001160a */
[----:B------:R-:W-:Y:S01]  /*0570*/  IMAD.SHL.U32 R2, R6, 0x2, RZ ;  /* 0x0000000206027824 */ /* 0x000fe200078e00ff */
[----:B------:R1:W-:Y:S01]  /*0580*/  LDGSTS.E.64 [R3+0x4000], [R42.64] ;  /* 0x040000002a037fae */ /* 0x0003e2000b921a44 */
[----:B------:R-:W-:Y:S01]  /*0590*/  IMAD.WIDE R38, R7, R38, c[0x0][0x168] ;  /* 0x00005a0007267625 */ /* 0x000fe200078e0226 */
[----:B------:R-:W-:Y:S02]  /*05a0*/  SHF.R.U32.HI R7, RZ, 0x1, R11 ;  /* 0x00000001ff077819 */ /* 0x000fe4000001160b */
[----:B------:R-:W0:Y:S01]  /*05b0*/  LDGDEPBAR ;  /* 0x00000000000079af */ /* 0x000e220000000000 */
[----:B------:R-:W-:Y:S02]  /*05c0*/  LOP3.LUT R8, R5, 0x18, RZ, 0xc0, !PT ;  /* 0x0000001805087812 */ /* 0x000fe400078ec0ff */
[----:B------:R-:W-:Y:S01]  /*05d0*/  LOP3.LUT R5, R0, 0xf, R10, 0xf8, !PT ;  /* 0x0000000f00057812 */ /* 0x000fe200078ef80a */
[----:B------:R2:W-:Y:S01]  /*05e0*/  LDGSTS.E.BYPASS.128 [R2], [R38.64] ;  /* 0x0000000026027fae */ /* 0x0005e2000b901c44 */
[----:B------:R-:W-:-:S02]  /*05f0*/  LOP3.LUT R0, R7, 0x18, R4, 0x78, !PT ;  /* 0x0000001807007812 */ /* 0x000fc400078e7804 */
[C---:B------:R-:W-:Y:S01]  /*0600*/  LOP3.LUT R6, R4.reuse, 0x18, R10, 0x48, !PT ;  /* 0x0000001804067812 */ /* 0x040fe200078e480a */
[----:B------:R-:W0:Y:S01]  /*0610*/  LDGDEPBAR ;  /* 0x00000000000079af */ /* 0x000e220000000000 */
[----:B------:R-:W-:Y:S01]  /*0620*/  LOP3.LUT R7, R7, 0x10, R4, 0xf8, !PT ;  /* 0x0000001007077812 */ /* 0x000fe200078ef804 */
[----:B------:R-:W-:Y:S01]  /*0630*/  IMAD.SHL.U32 R5, R5, 0x20, RZ ;  /* 0x0000002005057824 */ /* 0x000fe200078e00ff */
[----:B------:R-:W-:Y:S01]  /*0640*/  LOP3.LUT R4, R4, 0x8, RZ, 0xc0, !PT ;  /* 0x0000000804047812 */ /* 0x000fe200078ec0ff */
[----:B------:R-:W-:Y:S01]  /*0650*/  BAR.SYNC.DEFER_BLOCKING 0x0 ;  /* 0x0000000000007b1d */ /* 0x000fe20000010000 */
[----:B------:R-:W-:Y:S02]  /*0660*/  LOP3.LUT R9, R8, 0x7, R10, 0xf8, !PT ;  /* 0x0000000708097812 */ /* 0x000fe400078ef80a */
[----:B------:R-:W-:Y:S02]  /*0670*/  LOP3.LUT R4, R7, 0x10, R4, 0x1e, !PT ;  /* 0x0000001007047812 */ /* 0x000fe400078e1e04 */
[----:B------:R-:W-:Y:S01]  /*0680*/  LOP3.LUT R36, R5, R0, RZ, 0xfc, !PT ;  /* 0x0000000005247212 */ /* 0x000fe200078efcff */
[----:B------:R-:W-:Y:S01]  /*0690*/  IMAD R6, R9, 0x20, R6 ;  /* 0x0000002009067824 */ /* 0x000fe200078e0206 */
[----:B------:R-:W-:-:S03]  /*06a0*/  LOP3.LUT R4, R4, R5, RZ, 0xfc, !PT ;  /* 0x0000000504047212 */ /* 0x000fc600078efcff */
[----:B------:R-:W-:Y:S02]  /*06b0*/  IMAD.SHL.U32 R0, R6, 0x2, RZ ;  /* 0x0000000206007824 */ /* 0x000fe400078e00ff */
[----:B------:R-:W-:Y:S02]  /*06c0*/  IMAD.SHL.U32 R36, R36, 0x2, RZ ;  /* 0x0000000224247824 */ /* 0x000fe400078e00ff */
[----:B------:R-:W-:Y:S01]  /*06d0*/  IMAD.SHL.U32 R40, R4, 0x2, RZ ;  /* 0x0000000204287824 */ /* 0x000fe200078e00ff */
[----:B------:R-:W-:Y:S01]  /*06e0*/  @!PT LDS RZ, [RZ] ;  /* 0x00000000fffff984 */ /* 0x000fe20000000800 */
[----:B------:R-:W-:Y:S01]  /*06f0*/  @!PT LDS RZ, [RZ] ;  /* 0x00000000fffff984 */ /* 0x000fe20000000800 */
[----:B------:R-:W-:Y:S01]  /*0700*/  @!PT LDS RZ, [RZ] ;  /* 0x00000000fffff984 */ /* 0x000fe20000000800 */
[----:B------:R1:W-:Y:S04]  /*0710*/  LDGSTS.E.64 [R3+0x4800], [R42.64+0x40] ;  /* 0x048000402a037fae */ /* 0x0003e8000b921a44 */
[----:B------:R-:W0:Y:S04]  /*0720*/  LDGDEPBAR ;  /* 0x00000000000079af */ /* 0x000e280000000000 */
[----:B------:R2:W-:Y:S04]  /*0730*/  LDGSTS.E.BYPASS.128 [R2+0x1000], [R38.64+0x40] ;  /* 0x0100004026027fae */ /* 0x0005e8000b901c44 */
[----:B------:R-:W0:Y:S04]  /*0740*/  LDGDEPBAR ;  /* 0x00000000000079af */ /* 0x000e280000000000 */
[----:B------:R-:W-:Y:S06]  /*0750*/  BAR.SYNC.DEFER_BLOCKING 0x0 ;  /* 0x0000000000007b1d */ /* 0x000fec0000010000 */
        /* <DEDUP_REMOVED lines=14> */
[----:B------:R-:W0:Y:S01]  /*0840*/  LDGDEPBAR ;  /* 0x00000000000079af */ /* 0x000e220000000000 */
[----:B------:R-:W-:-:S04]  /*0850*/  DEPBAR.LE SB0, 0x6 ;  /* 0x000081800000791a */ /* 0x000fc80000000000 */
[----:B------:R-:W-:Y:S06]  /*0860*/  BAR.SYNC.DEFER_BLOCKING 0x0 ;  /* 0x0000000000007b1d */ /* 0x000fec0000010000 */
[----:B------:R-:W-:Y:S04]  /*0870*/  LDSM.16.M88.4 R24, [R36+0x4000] ;  /* 0x004000002418783b */ /* 0x000fe80000000200 */
[----:B------:R-:W3:Y:S04]  /*0880*/  LDSM.16.M88.4 R28, [R0] ;  /* 0x00000000001c783b */ /* 0x000ee80000000200 */
[----:B------:R-:W4:Y:S04]  /*0890*/  LDSM.16.M88.4 R8, [R0+0x800] ;  /* 0x000800000008783b */ /* 0x000f280000000200 */
[----:B------:R-:W1:Y:S04]  /*08a0*/  LDSM.16.M88.4 R12, [R40+0x4000] ;  /* 0x00400000280c783b */ /* 0x000e680000000200 */
[----:B------:R-:W-:Y:S06]  /*08b0*/  BAR.SYNC.DEFER_BLOCKING 0x0 ;  /* 0x0000000000007b1d */ /* 0x000fec0000010000 */
[----:B------:R-:W-:Y:S01]  /*08c0*/  @!PT LDS RZ, [RZ] ;  /* 0x00000000fffff984 */ /* 0x000fe20000000800 */
[----:B------:R-:W-:Y:S01]  /*08d0*/  @!PT LDS RZ, [RZ] ;  /* 0x00000000fffff984 */ /* 0x000fe20000000800 */
[----:B------:R-:W-:Y:S01]  /*08e0*/  @!PT LDS RZ, [RZ] ;  /* 0x00000000fffff984 */ /* 0x000fe20000000800 */
[----:B------:R1:W-:Y:S04]  /*08f0*/  LDGSTS.E.64 [R3+0x4000], [R42.64+0x100] ;  /* 0x040001002a037fae */ /* 0x0003e8000b921a44 */
[----:B------:R-:W0:Y:S01]  /*0900*/  LDGDEPBAR ;  /* 0x00000000000079af */ /* 0x000e220000000000 */
[C---:B---3--:R-:W-:Y:S03]  /*0910*/  HMMA.16816.F32.BF16 R4, R24.reuse, R28, RZ ;  /* 0x0000001c1804723c */ /* 0x048fe600000418ff */
[----:B------:R2:W-:Y:S04]  /*0920*/  LDGSTS.E.BYPASS.128 [R2], [R38.64+0x100] ;  /* 0x0000010026027fae */ /* 0x0005e8000b901c44 */
[----:B------:R-:W0:Y:S01]  /*0930*/  LDGDEPBAR ;  /* 0x00000000000079af */ /* 0x000e220000000000 */
[----:B----4-:R-:W-:-:S15]  /*0940*/  HMMA.16816.F32.BF16 R24, R24, R8, RZ ;  /* 0x000000081818723c */ /* 0x010fde00000418ff */
[----:B------:R-:W-:-:S01]  /*0950*/  NOP ;  /* 0x0000000000007918 */ /* 0x000fc20000000000 */
[----:B-1----:R-:W-:Y:S01]  /*0960*/  HMMA.16816.F32.BF16 R28, R12, R30, R4 ;  /* 0x0000001e0c1c723c */ /* 0x002fe20000041804 */
[----:B------:R-:W-:-:S04]  /*0970*/  DEPBAR.LE SB0, 0x6 ;  /* 0x000081800000791a */ /* 0x000fc80000000000 */
[----:B------:R-:W-:Y:S03]  /*0980*/  BAR.SYNC.DEFER_BLOCKING 0x0 ;  /* 0x0000000000007b1d */ /* 0x000fe60000010000 */
[----:B------:R-:W-:Y:S03]  /*0990*/  HMMA.16816.F32.BF16 R24, R12, R10, R24 ;  /* 0x0000000a0c18723c */ /* 0x000fe60000041818 */
[----:B------:R-:W-:Y:S04]  /*09a0*/  LDSM.16.M88.4 R20, [R36+0x4800] ;  /* 0x004800002414783b */ /* 0x000fe80000000200 */
[----:B------:R-:W1:Y:S04]  /*09b0*/  LDSM.16.M88.4 R4, [R0+0x1000] ;  /* 0x001000000004783b */ /* 0x000e680000000200 */
[----:B------:R-:W3:Y:S04]  /*09c0*/  LDSM.16.M88.4 R16, [R0+0x1800] ;  /* 0x001800000010783b */ /* 0x000ee80000000200 */
[----:B------:R-:W4:Y:S04]  /*09d0*/  LDSM.16.M88.4 R12, [R40+0x4800] ;  /* 0x00480000280c783b */ /* 0x000f280000000200 */
[----:B------:R-:W-:Y:S06]  /*09e0*/  BAR.SYNC.DEFER_BLOCKING 0x0 ;  /* 0x0000000000007b1d */ /* 0x000fec0000010000 */
[----:B------:R-:W-:Y:S01]  /*09f0*/  @!PT LDS RZ, [RZ] ;  /* 0x00000000fffff984 */ /* 0x000fe20000000800 */
[----:B------:R-:W-:Y:S01]  /*0a00*/  @!PT LDS RZ, [RZ] ;  /* 0x00000000fffff984 */ /* 0x000fe20000000800 */
[----:B------:R-:W-:Y:S01]  /*0a10*/  @!PT LDS RZ, [RZ] ;  /* 0x00000000fffff984 */ /* 0x000fe20000000800 */
[----:B------:R2:W-:Y:S04]  /*0a20*/  LDGSTS.E.64 [R3+0x4800], [R42.64+0x140] ;  /* 0x048001402a037fae */ /* 0x0005e8000b921a44 */
[----:B------:R-:W0:Y:S01]  /*0a30*/  LDGDEPBAR ;  /* 0x00000000000079af */ /* 0x000e220000000000 */
[C---:B-1----:R-:W-:Y:S03]  /*0a40*/  HMMA.16816.F32.BF16 R28, R20.reuse, R4, R28 ;  /* 0x00000004141c723c */ /* 0x042fe6000004181c */
[----:B------:R2:W-:Y:S04]  /*0a50*/  LDGSTS.E.BYPASS.128 [R2+0x1000], [R38.64+0x140] ;  /* 0x0100014026027fae */ /* 0x0005e8000b901c44 */
[----:B------:R-:W0:Y:S01]  /*0a60*/  LDGDEPBAR ;  /* 0x00000000000079af */ /* 0x000e220000000000 */
[----:B---3--:R-:W-:-:S15]  /*0a70*/  HMMA.16816.F32.BF16 R20, R20, R16, R24 ;  /* 0x000000101414723c */ /* 0x008fde0000041818 */
[----:B------:R-:W-:-:S01]  /*0a80*/  NOP ;  /* 0x0000000000007918 */ /* 0x000fc20000000000 */
[----:B----4-:R-:W-:Y:S01]  /*0a90*/  HMMA.16816.F32.BF16 R4, R12, R6, R28 ;  /* 0x000000060c04723c */ /* 0x010fe2000004181c */
        /* <DEDUP_REMOVED lines=42> */
[----:B------:R-:W1:Y:S04]  /*0d40*/  LDSM.16.M88.4 R28, [R0] ;  /* 0x00000000001c783b */ /* 0x000e680000000200 */
        /* <DEDUP_REMOVED lines=9> */
[----:B------:R2:W-:Y:S04]  /*0de0*/  LDGSTS.E.BYPASS.128 [R2], [R38.64+0x200] ;  /* 0x0000020026027fae */ /* 0x0005e8000b901c44 */
        /* <DEDUP_REMOVED lines=438> */
[----:B---3--:R-:W-:Y:S07]  /*2950*/  HMMA.16816.F32.BF16 R12, R12, R4, R16 ;  /* 0x000000040c0c723c */ /* 0x008fee0000041810 */
[----:B------:R-:W-:-:S05]  /*2960*/  IADD3 R4, P0, R42, 0x1000, RZ ;  /* 0x000010002a047810 */ /* 0x000fca0007f1e0ff */
[----:B------:R-:W-:-:S04]  /*2970*/  IMAD.X R5, RZ, RZ, R43, P0 ;  /* 0x000000ffff057224 */ /* 0x000fc800000e062b */
[----:B----4-:R-:W-:Y:S01]  /*2980*/  HMMA.16816.F32.BF16 R8, R32, R10, R24 ;  /* 0x0000000a2008723c */ /* 0x010fe20000041818 */
[----:B------:R-:W-:-:S04]  /*2990*/  DEPBAR.LE SB0, 0x6 ;  /* 0x000081800000791a */ /* 0x000fc80000000000 */
[----:B------:R-:W-:Y:S03]  /*29a0*/  BAR.SYNC.DEFER_BLOCKING 0x0 ;  /* 0x0000000000007b1d */ /* 0x000fe60000010000 */
[----:B------:R-:W-:Y:S07]  /*29b0*/  HMMA.16816.F32.BF16 R32, R32, R6, R12 ;  /* 0x000000062020723c */ /* 0x000fee000004180c */
[----:B------:R-:W-:-:S02]  /*29c0*/  IADD3 R12, P1, R38, 0x1000, RZ ;  /* 0x00001000260c7810 */ /* 0x000fc40007f3e0ff */
[----:B------:R-:W-:-:S03]  /*29d0*/  IADD3 R6, P0, R42, 0x2000, RZ ;  /* 0x000020002a067810 */ /* 0x000fc60007f1e0ff */
[----:B------:R-:W-:Y:S02]  /*29e0*/  IMAD.X R13, RZ, RZ, R39, P1 ;  /* 0x000000ffff0d7224 */ /* 0x000fe400008e0627 */
[----:B------:R-:W-:Y:S01]  /*29f0*/  IMAD.X R7, RZ, RZ, R43, P0 ;  /* 0x000000ffff077224 */ /* 0x000fe200000e062b */
        /* <DEDUP_REMOVED lines=8> */
[----:B------:R2:W-:Y:S04]  /*2a80*/  LDGSTS.E.64 [R3+0x4000], [R4.64+-0x800] ;  /* 0x0400080004037fae */ /* 0x0005e8000b921a44 */
[----:B------:R-:W0:Y:S01]  /*2a90*/  LDGDEPBAR ;  /* 0x00000000000079af */ /* 0x000e220000000000 */
[C---:B-1----:R-:W-:Y:S03]  /*2aa0*/  HMMA.16816.F32.BF16 R8, R20.reuse, R16, R8 ;  /* 0x000000101408723c */ /* 0x042fe60000041808 */
[----:B------:R1:W-:Y:S04]  /*2ab0*/  LDGSTS.E.BYPASS.128 [R2], [R12.64+-0x800] ;  /* 0x000008000c027fae */ /* 0x0003e8000b901c44 */
        /* <DEDUP_REMOVED lines=8> */
[----:B------:R-:W3:Y:S04]  /*2b40*/  LDSM.16.M88.4 R8, [R0+0x1000] ;  /* 0x001000000008783b */ /* 0x000ee80000000200 */
[----:B------:R-:W4:Y:S04]  /*2b50*/  LDSM.16.M88.4 R24, [R0+0x1800] ;  /* 0x001800000018783b */ /* 0x000f280000000200 */
[----:B------:R-:W1:Y:S04]  /*2b60*/  LDSM.16.M88.4 R28, [R40+0x4800] ;  /* 0x00480000281c783b */ /* 0x000e680000000200 */
[----:B------:R-:W-:Y:S06]  /*2b70*/  BAR.SYNC.DEFER_BLOCKING 0x0 ;  /* 0x0000000000007b1d */ /* 0x000fec0000010000 */
[----:B------:R-:W-:Y:S01]  /*2b80*/  @!PT LDS RZ, [RZ] ;  /* 0x00000000fffff984 */ /* 0x000fe20000000800 */
[----:B------:R-:W-:Y:S01]  /*2b90*/  @!PT LDS RZ, [RZ] ;  /* 0x00000000fffff984 */ /* 0x000fe20000000800 */
[----:B------:R-:W-:Y:S01]  /*2ba0*/  @!PT LDS RZ, [RZ] ;  /* 0x00000000fffff984 */ /* 0x000fe20000000800 */
[----:B------:R2:W-:Y:S04]  /*2bb0*/  LDGSTS.E.64 [R3+0x4800], [R4.64+-0x7c0] ;  /* 0x0480084004037fae */ /* 0x0005e8000b921a44 */
[----:B------:R-:W0:Y:S01]  /*2bc0*/  LDGDEPBAR ;  /* 0x00000000000079af */ /* 0x000e220000000000 */
[C---:B---3--:R-:W-:Y:S03]  /*2bd0*/  HMMA.16816.F32.BF16 R16, R32.reuse, R8, R16 ;  /* 0x000000082010723c */ /* 0x048fe60000041810 */
[----:B------:R3:W-:Y:S04]  /*2be0*/  LDGSTS.E.BYPASS.128 [R2+0x1000], [R12.64+-0x7c0] ;  /* 0x010008400c027fae */ /* 0x0007e8000b901c44 */
[----:B------:R-:W0:Y:S01]  /*2bf0*/  LDGDEPBAR ;  /* 0x00000000000079af */ /* 0x000e220000000000 */
[----:B----4-:R-:W-:-:S15]  /*2c00*/  HMMA.16816.F32.BF16 R32, R32, R24, R20 ;  /* 0x000000182020723c */ /* 0x010fde0000041814 */
[----:B------:R-:W-:-:S01]  /*2c10*/  NOP ;  /* 0x0000000000007918 */ /* 0x000fc20000000000 */
[----:B-1----:R-:W-:Y:S01]  /*2c20*/  HMMA.16816.F32.BF16 R8, R28, R10, R16 ;  /* 0x0000000a1c08723c */ /* 0x002fe20000041810 */
[----:B------:R-:W-:-:S04]  /*2c30*/  DEPBAR.LE SB0, 0x6 ;  /* 0x000081800000791a */ /* 0x000fc80000000000 */
[----:B------:R-:W-:Y:S03]  /*2c40*/  BAR.SYNC.DEFER_BLOCKING 0x0 ;  /* 0x0000000000007b1d */ /* 0x000fe60000010000 */
[----:B------:R-:W-:Y:S03]  /*2c50*/  HMMA.16816.F32.BF16 R32, R28, R26, R32 ;  /* 0x0000001a1c20723c */ /* 0x000fe60000041820 */
[----:B------:R-:W-:Y:S04]  /*2c60*/  LDSM.16.M88.4 R20, [R36+0x5000] ;  /* 0x005000002414783b */ /* 0x000fe80000000200 */
[----:B------:R-:W1:Y:S04]  /*2c70*/  LDSM.16.M88.4 R16, [R0+0x2000] ;  /* 0x002000000010783b */ /* 0x000e680000000200 */
[----:B------:R-:W4:Y:S04]  /*2c80*/  LDSM.16.M88.4 R24, [R0+0x2800] ;  /* 0x002800000018783b */ /* 0x000f280000000200 */
[----:B------:R-:W2:Y:S04]  /*2c90*/  LDSM.16.M88.4 R28, [R40+0x5000] ;  /* 0x00500000281c783b */ /* 0x000ea80000000200 */
[----:B------:R-:W-:Y:S06]  /*2ca0*/  BAR.SYNC.DEFER_BLOCKING 0x0 ;  /* 0x0000000000007b1d */ /* 0x000fec0000010000 */
[----:B------:R-:W-:Y:S01]  /*2cb0*/  @!PT LDS RZ, [RZ] ;  /* 0x00000000fffff984 */ /* 0x000fe20000000800 */
[----:B------:R-:W-:Y:S01]  /*2cc0*/  @!PT LDS RZ, [RZ] ;  /* 0x00000000fffff984 */ /* 0x000fe20000000800 */
[----:B------:R-:W-:Y:S01]  /*2cd0*/  @!PT LDS RZ, [RZ] ;  /* 0x00000000fffff984 */ /* 0x000fe20000000800 */
[----:B------:R2:W-:Y:S04]  /*2ce0*/  LDGSTS.E.64 [R3+0x5000], [R4.64+-0x780] ;  /* 0x0500088004037fae */ /* 0x0005e8000b921a44 */
[----:B------:R-:W0:Y:S01]  /*2cf0*/  LDGDEPBAR ;  /* 0x00000000000079af */ /* 0x000e220000000000 */
[C---:B-1----:R-:W-:Y:S03]  /*2d00*/  HMMA.16816.F32.BF16 R8, R20.reuse, R16, R8 ;  /* 0x000000101408723c */ /* 0x042fe60000041808 */
[----:B------:R3:W-:Y:S04]  /*2d10*/  LDGSTS.E.BYPASS.128 [R2+0x2000], [R12.64+-0x780] ;  /* 0x020008800c027fae */ /* 0x0007e8000b901c44 */
[----:B------:R-:W0:Y:S01]  /*2d20*/  LDGDEPBAR ;  /* 0x00000000000079af */ /* 0x000e220000000000 */
[----:B----4-:R-:W-:-:S15]  /*2d30*/  HMMA.16816.F32.BF16 R20, R20, R24, R32 ;  /* 0x000000181414723c */ /* 0x010fde0000041820 */
[----:B------:R-:W-:-:S01]  /*2d40*/  NOP ;  /* 0x0000000000007918 */ /* 0x000fc20000000000 */
[----:B--2---:R-:W-:Y:S01]  /*2d50*/  HMMA.16816.F32.BF16 R16, R28, R18, R8 ;  /* 0x000000121c10723c */ /* 0x004fe20000041808 */
[----:B------:R-:W-:-:S04]  /*2d60*/  DEPBAR.LE SB0, 0x6 ;  /* 0x000081800000791a */ /* 0x000fc80000000000 */
[----:B------:R-:W-:Y:S03]  /*2d70*/  BAR.SYNC.DEFER_BLOCKING 0x0 ;  /* 0x0000000000007b1d */ /* 0x000fe60000010000 */
[----:B------:R-:W-:Y:S03]  /*2d80*/  HMMA.16816.F32.BF16 R20, R28, R26, R20 ;  /* 0x0000001a1c14723c */ /* 0x000fe60000041814 */
[----:B------:R-:W-:Y:S04]  /*2d90*/  LDSM.16.M88.4 R32, [R36+0x5800] ;  /* 0x005800002420783b */ /* 0x000fe80000000200 */
[----:B------:R-:W1:Y:S04]  /*2da0*/  LDSM.16.M88.4 R8, [R0+0x3000] ;  /* 0x003000000008783b */ /* 0x000e680000000200 */
[----:B------:R-:W2:Y:S04]  /*2db0*/  LDSM.16.M88.4 R24, [R0+0x3800] ;  /* 0x003800000018783b */ /* 0x000ea80000000200 */
        /* <DEDUP_REMOVED lines=10> */
[----:B--2---:R-:W-:-:S15]  /*2e60*/  HMMA.16816.F32.BF16 R32, R32, R24, R20 ;  /* 0x000000182020723c */ /* 0x004fde0000041814 */
[----:B------:R-:W-:-:S01]  /*2e70*/  NOP ;  /* 0x0000000000007918 */ /* 0x000fc20000000000 */
[----:B----4-:R-:W-:Y:S01]  /*2e80*/  HMMA.16816.F32.BF16 R8, R28, R10, R16 ;  /* 0x0000000a1c08723c */ /* 0x010fe20000041810 */
[----:B------:R-:W-:-:S04]  /*2e90*/  DEPBAR.LE SB0, 0x6 ;  /* 0x000081800000791a */ /* 0x000fc80000000000 */
[----:B------:R-:W-:Y:S03]  /*2ea0*/  BAR.SYNC.DEFER_BLOCKING 0x0 ;  /* 0x0000000000007b1d */ /* 0x000fe60000010000 */
[----:B------:R-:W-:Y:S03]  /*2eb0*/  HMMA.16816.F32.BF16 R32, R28, R26, R32 ;  /* 0x0000001a1c20723c */ /* 0x000fe60000041820 */
[----:B------:R-:W-:Y:S04]  /*2ec0*/  LDSM.16.M88.4 R20, [R36+0x4000] ;  /* 0x004000002414783b */ /* 0x000fe80000000200 */
[----:B------:R-:W1:Y:S04]  /*2ed0*/  LDSM.16.M88.4 R16, [R0] ;  /* 0x000000000010783b */ /* 0x000e680000000200 */
        /* <DEDUP_REMOVED lines=538> */
[----:B------:R2:W-:Y:S04]  /*5080*/  LDGSTS.E.64 [R3+0x4000], [R4.64] ;  /* 0x0400000004037fae */ /* 0x0005e8000b921a44 */
[----:B------:R-:W0:Y:S01]  /*5090*/  LDGDEPBAR ;  /* 0x00000000000079af */ /* 0x000e220000000000 */
[C---:B-1----:R-:W-:Y:S03]  /*50a0*/  HMMA.16816.F32.BF16 R8, R16.reuse, R20, R8 ;  /* 0x000000141008723c */ /* 0x042fe60000041808 */
[----:B------:R3:W-:Y:S04]  /*50b0*/  LDGSTS.E.BYPASS.128 [R2], [R12.64] ;  /* 0x000000000c027fae */ /* 0x0007e8000b901c44 */
        /* <DEDUP_REMOVED lines=579> */
[----:B------:R-:W2:Y:S05]  /*74f0*/  LDSM.16.M88.4 R24, [R0+0x3800] ;  /* 0x003800000018783b */ /* 0x000eaa0000000200 */
[C---:B-1----:R-:W-:Y:S01]  /*7500*/  HMMA.16816.F32.BF16 R28, R8.reuse, R16, R20 ;  /* 0x00000010081c723c */ /* 0x042fe20000041814 */
[----:B------:R-:W1:Y:S04]  /*7510*/  LDSM.16.M88.4 R20, [R40+0x5800] ;  /* 0x005800002814783b */ /* 0x000e680000000200 */
[----:B------:R-:W-:Y:S03]  /*7520*/  BAR.SYNC.DEFER_BLOCKING 0x0 ;  /* 0x0000000000007b1d */ /* 0x000fe60000010000 */
[----:B--2---:R-:W-:Y:S03]  /*7530*/  HMMA.16816.F32.BF16 R8, R8, R24, R32 ;  /* 0x000000180808723c */ /* 0x004fe60000041820 */
[----:B------:R-:W-:Y:S01]  /*7540*/  @!PT LDS RZ, [RZ] ;  /* 0x00000000fffff984 */ /* 0x000fe20000000800 */
[----:B------:R-:W-:Y:S01]  /*7550*/  @!PT LDS RZ, [RZ] ;  /* 0x00000000fffff984 */ /* 0x000fe20000000800 */
[----:B------:R-:W-:Y:S01]  /*7560*/  @!PT LDS RZ, [RZ] ;  /* 0x00000000fffff984 */ /* 0x000fe20000000800 */
[----:B------:R2:W-:Y:S04]  /*7570*/  LDGSTS.E.64 [R3+0x5800], [R4.64+0x7c0] ;  /* 0x058007c004037fae */ /* 0x0005e8000b921a44 */
[----:B------:R-:W0:Y:S04]  /*7580*/  LDGDEPBAR ;  /* 0x00000000000079af */ /* 0x000e280000000000 */
[----:B------:R3:W-:Y:S04]  /*7590*/  LDGSTS.E.BYPASS.128 [R2+0x3000], [R12.64+0x7c0] ;  /* 0x030007c00c027fae */ /* 0x0007e8000b901c44 */
[----:B------:R-:W0:Y:S01]  /*75a0*/  LDGDEPBAR ;  /* 0x00000000000079af */ /* 0x000e220000000000 */
[----:B-1----:R-:W-:Y:S01]  /*75b0*/  HMMA.16816.F32.BF16 R32, R20, R18, R28 ;  /* 0x000000121420723c */ /* 0x002fe2000004181c */
[----:B--2---:R-:W-:-:S05]  /*75c0*/  IADD3 R4, P1, R38, 0x2000, RZ ;  /* 0x0000200026047810 */ /* 0x004fca0007f3e0ff */
[----:B------:R-:W-:Y:S02]  /*75d0*/  IMAD.X R5, RZ, RZ, R39, P1 ;  /* 0x000000ffff057224 */ /* 0x000fe400008e0627 */
[----:B------:R-:W-:Y:S01]  /*75e0*/  HMMA.16816.F32.BF16 R24, R20, R26, R8 ;  /* 0x0000001a1418723c */ /* 0x000fe20000041808 */
[----:B------:R-:W-:-:S04]  /*75f0*/  DEPBAR.LE SB0, 0x6 ;  /* 0x000081800000791a */ /* 0x000fc80000000000 */
[----:B------:R-:W-:Y:S06]  /*7600*/  BAR.SYNC.DEFER_BLOCKING 0x0 ;  /* 0x0000000000007b1d */ /* 0x000fec0000010000 */
[----:B---3--:R-:W-:Y:S04]  /*7610*/  LDSM.16.M88.4 R12, [R36+0x4000] ;  /* 0x00400000240c783b */ /* 0x008fe80000000200 */
[----:B------:R-:W1:Y:S04]  /*7620*/  LDSM.16.M88.4 R8, [R0] ;  /* 0x000000000008783b */ /* 0x000e680000000200 */
[----:B------:R-:W2:Y:S04]  /*7630*/  LDSM.16.M88.4 R20, [R0+0x800] ;  /* 0x000800000014783b */ /* 0x000ea80000000200 */
[----:B------:R-:W3:Y:S04]  /*7640*/  LDSM.16.M88.4 R16, [R40+0x4000] ;  /* 0x004000002810783b */ /* 0x000ee80000000200 */
        /* <DEDUP_REMOVED lines=11> */
[----:B---3--:R-:W-:Y:S01]  /*7700*/  HMMA.16816.F32.BF16 R8, R16, R10, R32 ;  /* 0x0000000a1008723c */ /* 0x008fe20000041820 */
[----:B------:R-:W-:-:S04]  /*7710*/  DEPBAR.LE SB0, 0x6 ;  /* 0x000081800000791a */ /* 0x000fc80000000000 */
[----:B------:R-:W-:Y:S03]  /*7720*/  BAR.SYNC.DEFER_BLOCKING 0x0 ;  /* 0x0000000000007b1d */ /* 0x000fe60000010000 */
[----:B------:R-:W-:Y:S03]  /*7730*/  HMMA.16816.F32.BF16 R24, R16, R22, R24 ;  /* 0x000000161018723c */ /* 0x000fe60000041818 */
[----:B------:R-:W-:Y:S04]  /*7740*/  LDSM.16.M88.4 R12, [R36+0x4800] ;  /* 0x00480000240c783b */ /* 0x000fe80000000200 */
[----:B------:R-:W2:Y:S04]  /*7750*/  LDSM.16.M88.4 R28, [R0+0x1000] ;  /* 0x00100000001c783b */ /* 0x000ea80000000200 */
[----:B------:R-:W3:Y:S04]  /*7760*/  LDSM.16.M88.4 R16, [R0+0x1800] ;  /* 0x001800000010783b */ /* 0x000ee80000000200 */
[----:B------:R-:W1:Y:S04]  /*7770*/  LDSM.16.M88.4 R32, [R40+0x4800] ;  /* 0x004800002820783b */ /* 0x000e680000000200 */
[----:B------:R-:W-:Y:S06]  /*7780*/  BAR.SYNC.DEFER_BLOCKING 0x0 ;  /* 0x0000000000007b1d */ /* 0x000fec0000010000 */
[----:B------:R-:W-:Y:S01]  /*7790*/  @!PT LDS RZ, [RZ] ;  /* 0x00000000fffff984 */ /* 0x000fe20000000800 */
[----:B------:R-:W-:Y:S01]  /*77a0*/  @!PT LDS RZ, [RZ] ;  /* 0x00000000fffff984 */ /* 0x000fe20000000800 */
[----:B------:R-:W-:Y:S01]  /*77b0*/  @!PT LDS RZ, [RZ] ;  /* 0x00000000fffff984 */ /* 0x000fe20000000800 */
[----:B------:R4:W-:Y:S04]  /*77c0*/  LDGSTS.E.64 [R3+0x4800], [R6.64+-0x7c0] ;  /* 0x0480084006037fae */ /* 0x0009e8000b921a44 */
[----:B------:R-:W0:Y:S01]  /*77d0*/  LDGDEPBAR ;  /* 0x00000000000079af */ /* 0x000e220000000000 */
[C---:B--2---:R-:W-:Y:S03]  /*77e0*/  HMMA.16816.F32.BF16 R8, R12.reuse, R28, R8 ;  /* 0x0000001c0c08723c */ /* 0x044fe60000041808 */
[----:B------:R2:W-:Y:S04]  /*77f0*/  LDGSTS.E.BYPASS.128 [R2+0x1000], [R4.64+-0x7c0] ;  /* 0x0100084004027fae */ /* 0x0005e8000b901c44 */
[----:B------:R-:W0:Y:S01]  /*7800*/  LDGDEPBAR ;  /* 0x00000000000079af */ /* 0x000e220000000000 */
[----:B---3--:R-:W-:-:S15]  /*7810*/  HMMA.16816.F32.BF16 R12, R12, R16, R24 ;  /* 0x000000100c0c723c */ /* 0x008fde0000041818 */
        /* <DEDUP_REMOVED lines=18> */
[----:B---3--:R-:W-:-:S15]  /*7940*/  HMMA.16816.F32.BF16 R24, R24, R20, R12 ;  /* 0x000000141818723c */ /* 0x008fde000004180c */
[----:B------:R-:W-:-:S01]  /*7950*/  NOP ;  /* 0x0000000000007918 */ /* 0x000fc20000000000 */
[----:B--2---:R-:W-:Y:S01]  /*7960*/  HMMA.16816.F32.BF16 R8, R16, R10, R28 ;  /* 0x0000000a1008723c */ /* 0x004fe2000004181c */
        /* <DEDUP_REMOVED lines=23> */
[----:B------:R-:W1:Y:S04]  /*7ae0*/  LDSM.16.M88.4 R8, [R0] ;  /* 0x000000000008783b */ /* 0x000e680000000200 */
        /* <DEDUP_REMOVED lines=538> */
[----:B------:R4:W-:Y:S04]  /*9c90*/  LDGSTS.E.64 [R3+0x4000], [R6.64], !PT ;  /* 0x0400000006037fae */ /* 0x0009e8000f921a44 */
[----:B------:R-:W0:Y:S01]  /*9ca0*/  LDGDEPBAR ;  /* 0x00000000000079af */ /* 0x000e220000000000 */
[C---:B-1----:R-:W-:Y:S03]  /*9cb0*/  HMMA.16816.F32.BF16 R32, R8.reuse, R28, R32 ;  /* 0x0000001c0820723c */ /* 0x042fe60000041820 */
[----:B------:R1:W-:Y:S04]  /*9cc0*/  LDGSTS.E.BYPASS.128 [R2], [R4.64], !PT ;  /* 0x0000000004027fae */ /* 0x0003e8000f901c44 */
        /* <DEDUP_REMOVED lines=15> */
[----:B------:R4:W-:Y:S04]  /*9dc0*/  LDGSTS.E.64 [R3+0x4800], [R6.64+0x40], !PT ;  /* 0x0480004006037fae */ /* 0x0009e8000f921a44 */
[----:B------:R-:W0:Y:S01]  /*9dd0*/  LDGDEPBAR ;  /* 0x00000000000079af */ /* 0x000e220000000000 */
[C---:B--2---:R-:W-:Y:S03]  /*9de0*/  HMMA.16816.F32.BF16 R32, R16.reuse, R8, R32 ;  /* 0x000000081020723c */ /* 0x044fe60000041820 */
[----:B------:R2:W-:Y:S04]  /*9df0*/  LDGSTS.E.BYPASS.128 [R2+0x1000], [R4.64+0x40], !PT ;  /* 0x0100004004027fae */ /* 0x0005e8000f901c44 */
        /* <DEDUP_REMOVED lines=15> */
[----:B------:R4:W-:Y:S04]  /*9ef0*/  LDGSTS.E.64 [R3+0x5000], [R6.64+0x80], !PT ;  /* 0x0500008006037fae */ /* 0x0009e8000f921a44 */
[----:B------:R-:W0:Y:S01]  /*9f00*/  LDGDEPBAR ;  /* 0x00000000000079af */ /* 0x000e220000000000 */
[C---:B-1----:R-:W-:Y:S03]  /*9f10*/  HMMA.16816.F32.BF16 R32, R8.reuse, R28, R32 ;  /* 0x0000001c0820723c */ /* 0x042fe60000041820 */
[----:B------:R1:W-:Y:S04]  /*9f20*/  LDGSTS.E.BYPASS.128 [R2+0x2000], [R4.64+0x80], !PT ;  /* 0x0200008004027fae */ /* 0x0003e8000f901c44 */
[----:B------:R-:W0:Y:S01]  /*9f30*/  LDGDEPBAR ;  /* 0x00000000000079af */ /* 0x000e220000000000 */
[----:B---3--:R-:W-:Y:S03]  /*9f40*/  HMMA.16816.F32.BF16 R16, R8, R24, R16 ;  /* 0x000000180810723c */ /* 0x008fe60000041810 */
[----:B------:R-:W3:Y:S04]  /*9f50*/  S2R R29, SR_TID.X ;  /* 0x00000000001d7919 */ /* 0x000ee80000002100 */
[----:B------:R-:W1:Y:S09]  /*9f60*/  S2R R25, SR_TID.X ;  /* 0x0000000000197919 */ /* 0x000e720000002100 */
[----:B--2---:R-:W-:Y:S01]  /*9f70*/  HMMA.16816.F32.BF16 R32, R12, R30, R32 ;  /* 0x0000001e0c20723c */ /* 0x004fe20000041820 */
[----:B------:R-:W-:-:S04]  /*9f80*/  DEPBAR.LE SB0, 0x6 ;  /* 0x000081800000791a */ /* 0x000fc80000000000 */
[----:B------:R-:W-:Y:S03]  /*9f90*/  BAR.SYNC.DEFER_BLOCKING 0x0 ;  /* 0x0000000000007b1d */ /* 0x000fe60000010000 */
[----:B------:R-:W-:Y:S01]  /*9fa0*/  HMMA.16816.F32.BF16 R16, R12, R26, R16 ;  /* 0x0000001a0c10723c */ /* 0x000fe20000041810 */
[----:B-1----:R-:W-:Y:S02]  /*9fb0*/  SHF.R.U32.HI R28, RZ, 0x2, R25 ;  /* 0x00000002ff1c7819 */ /* 0x002fe40000011619 */
[C---:B------:R-:W-:Y:S02]  /*9fc0*/  LOP3.LUT R24, R25.reuse, 0x10, RZ, 0xc0, !PT ;  /* 0x0000001019187812 */ /* 0x040fe400078ec0ff */
[----:B------:R-:W-:Y:S02]  /*9fd0*/  LOP3.LUT R25, R25, 0x80, RZ, 0xc0, !PT ;  /* 0x0000008019197812 */ /* 0x000fe400078ec0ff */
[----:B------:R-:W-:Y:S01]  /*9fe0*/  LOP3.LUT R28, R28, 0x18, RZ, 0xc0, !PT ;  /* 0x000000181c1c7812 */ /* 0x000fe200078ec0ff */
[----:B------:R-:W-:Y:S04]  /*9ff0*/  LDSM.16.M88.4 R20, [R36+0x5800] ;  /* 0x005800002414783b */ /* 0x000fe80000000200 */
[----:B------:R-:W1:Y:S04]  /*a000*/  LDSM.16.M88.4 R8, [R0+0x3000] ;  /* 0x003000000008783b */ /* 0x000e680000000200 */
[----:B------:R-:W2:Y:S04]  /*a010*/  LDSM.16.M88.4 R36, [R0+0x3800] ;  /* 0x003800000024783b */ /* 0x000ea80000000200 */
[----:B------:R-:W2:Y:S04]  /*a020*/  LDSM.16.M88.4 R40, [R40+0x5800] ;  /* 0x005800002828783b */ /* 0x000ea80000000200 */
[----:B------:R-:W-:Y:S06]  /*a030*/  BAR.SYNC.DEFER_BLOCKING 0x0 ;  /* 0x0000000000007b1d */ /* 0x000fec0000010000 */
[----:B------:R-:W-:Y:S01]  /*a040*/  @!PT LDS RZ, [RZ] ;  /* 0x00000000fffff984 */ /* 0x000fe20000000800 */
[----:B------:R-:W-:Y:S01]  /*a050*/  @!PT LDS RZ, [RZ] ;  /* 0x00000000fffff984 */ /* 0x000fe20000000800 */
[----:B------:R-:W-:Y:S01]  /*a060*/  @!PT LDS RZ, [RZ] ;  /* 0x00000000fffff984 */ /* 0x000fe20000000800 */
[----:B------:R4:W-:Y:S01]  /*a070*/  LDGSTS.E.64 [R3+0x5800], [R6.64+0xc0], !PT ;  /* 0x058000c006037fae */ /* 0x0009e2000f921a44 */
[C---:B-1----:R-:W-:Y:S03]  /*a080*/  HMMA.16816.F32.BF16 R32, R20.reuse, R8, R32 ;  /* 0x000000081420723c */ /* 0x042fe60000041820 */
[----:B------:R-:W0:Y:S04]  /*a090*/  LDGDEPBAR ;  /* 0x00000000000079af */ /* 0x000e280000000000 */
[----:B------:R1:W-:Y:S01]  /*a0a0*/  LDGSTS.E.BYPASS.128 [R2+0x3000], [R4.64+0xc0], !PT ;  /* 0x030000c004027fae */ /* 0x0003e2000f901c44 */
[C---:B---3--:R-:W-:Y:S01]  /*a0b0*/  IMAD.SHL.U32 R9, R29.reuse, 0x10, RZ ;  /* 0x000000101d097824 */ /* 0x048fe200078e00ff */
[----:B--2---:R-:W-:Y:S02]  /*a0c0*/  HMMA.16816.F32.BF16 R16, R20, R36, R16 ;  /* 0x000000241410723c */ /* 0x004fe40000041810 */
[----:B------:R-:W0:Y:S01]  /*a0d0*/  LDGDEPBAR ;  /* 0x00000000000079af */ /* 0x000e220000000000 */
[----:B------:R-:W-:Y:S01]  /*a0e0*/  IMAD.SHL.U32 R8, R29, 0x2, RZ ;  /* 0x000000021d087824 */ /* 0x000fe200078e00ff */
[----:B------:R-:W-:Y:S01]  /*a0f0*/  LOP3.LUT R9, R9, 0xc0, RZ, 0xc0, !PT ;  /* 0x000000c009097812 */ /* 0x000fe200078ec0ff */
[----:B------:R-:W-:-:S03]  /*a100*/  IMAD.SHL.U32 R29, R29, 0x8, RZ ;  /* 0x000000081d1d7824 */ /* 0x000fc600078e00ff */
[----:B------:R-:W-:Y:S01]  /*a110*/  LOP3.LUT R8, R9, 0x6, R8, 0xf8, !PT ;  /* 0x0000000609087812 */ /* 0x000fe200078ef808 */
[----:B------:R-:W-:Y:S01]  /*a120*/  IMAD.SHL.U32 R9, R25, 0x8, RZ ;  /* 0x0000000819097824 */ /* 0x000fe200078e00ff */
[----:B------:R-:W-:-:S03]  /*a130*/  LOP3.LUT R45, R45, 0x38, R29, 0xf8, !PT ;  /* 0x000000382d2d7812 */ /* 0x000fc600078ef81d */
[----:B------:R-:W-:Y:S01]  /*a140*/  IMAD R8, R24, 0x10, R8 ;  /* 0x0000001018087824 */ /* 0x000fe200078e0208 */
[----:B------:R-:W-:Y:S01]  /*a150*/  ISETP.GE.AND P0, PT, R45, 0x1000, PT ;  /* 0x000010002d00780c */ /* 0x000fe20003f06270 */
[C---:B------:R-:W-:Y:S03]  /*a160*/  HMMA.16816.F32.BF16 R32, R40.reuse, R10, R32 ;  /* 0x0000000a2820723c */ /* 0x040fe60000041820 */
[C---:B------:R-:W-:Y:S02]  /*a170*/  IADD3 R8, R9.reuse, R8, R28 ;  /* 0x0000000809087210 */ /* 0x040fe40007ffe01c */
[----:B------:R-:W-:Y:S02]  /*a180*/  LOP3.LUT R9, R9, 0x3f8, R29, 0xf8, !PT ;  /* 0x000003f809097812 */ /* 0x000fe400078ef81d */
[----:B------:R-:W-:Y:S02]  /*a190*/  SHF.R.U32.HI R0, RZ, 0x2, R8 ;  /* 0x00000002ff007819 */ /* 0x000fe40000011608 */
[----:B------:R-:W-:Y:S01]  /*a1a0*/  HMMA.16816.F32.BF16 R16, R40, R38, R16 ;  /* 0x000000262810723c */ /* 0x000fe20000041810 */
[----:B------:R-:W-:-:S04]  /*a1b0*/  DEPBAR.LE SB0, 0x0 ;  /* 0x000080000000791a */ /* 0x000fc80000000000 */
[----:B------:R-:W-:Y:S02]  /*a1c0*/  IADD3 R10, R8, 0x200, RZ ;  /* 0x00000200080a7810 */ /* 0x000fe40007ffe0ff */
[----:B------:R-:W-:Y:S02]  /*a1d0*/  SHF.R.U32.HI R11, RZ, 0x2, R9 ;  /* 0x00000002ff0b7819 */ /* 0x000fe40000011609 */
[----:B------:R-:W-:Y:S02]  /*a1e0*/  SHF.R.U32.HI R10, RZ, 0x2, R10 ;  /* 0x00000002ff0a7819 */ /* 0x000fe4000001160a */
[----:B------:R-:W-:Y:S02]  /*a1f0*/  LOP3.LUT R12, R11, 0x1f0, RZ, 0xc0, !PT ;  /* 0x000001f00b0c7812 */ /* 0x000fe400078ec0ff */
[----:B------:R-:W-:Y:S02]  /*a200*/  LOP3.LUT R11, R0, 0x1f0, RZ, 0xc0, !PT ;  /* 0x000001f0000b7812 */ /* 0x000fe400078ec0ff */
[----:B----4-:R-:W-:Y:S01]  /*a210*/  LOP3.LUT R3, R10, 0x3ffffff0, RZ, 0xc0, !PT ;  /* 0x3ffffff00a037812 */ /* 0x010fe200078ec0ff */
[----:B------:R-:W-:Y:S01]  /*a220*/  IMAD R12, R9, 0x2, R12 ;  /* 0x00000002090c7824 */ /* 0x000fe200078e020c */
[----:B------:R-:W-:Y:S01]  /*a230*/  F2FP.BF16.PACK_AB R32, R33, R32 ;  /* 0x000000202120723e */ /* 0x000fe200000010ff */
[C---:B------:R-:W-:Y:S01]  /*a240*/  IMAD R11, R8.reuse, 0x2, R11 ;  /* 0x00000002080b7824 */ /* 0x040fe200078e020b */
[----:B------:R-:W-:Y:S01]  /*a250*/  BAR.SYNC.DEFER_BLOCKING 0x0 ;  /* 0x0000000000007b1d */ /* 0x000fe20000010000 */
[----:B------:R-:W-:Y:S01]  /*a260*/  IMAD R3, R8, 0x2, R3 ;  /* 0x0000000208037824 */ /* 0x000fe200078e0203 */
[----:B------:R-:W-:-:S02]  /*a270*/  F2FP.BF16.PACK_AB R34, R35, R34 ;  /* 0x000000222322723e */ /* 0x000fc400000010ff */
[----:B------:R-:W-:Y:S02]  /*a280*/  ISETP.LT.AND P0, PT, R44, 0x200, !P0 ;  /* 0x000002002c00780c */ /* 0x000fe40004701270 */
[----:B------:R-:W-:Y:S02]  /*a290*/  F2FP.BF16.PACK_AB R16, R17, R16 ;  /* 0x000000101110723e */ /* 0x000fe400000010ff */
[----:B------:R-:W-:Y:S01]  /*a2a0*/  F2FP.BF16.PACK_AB R18, R19, R18 ;  /* 0x000000121312723e */ /* 0x000fe200000010ff */
[----:B------:R1:W-:Y:S04]  /*a2b0*/  STS [R11], R32 ;  /* 0x000000200b007388 */ /* 0x0003e80000000800 */
[----:B------:R1:W-:Y:S04]  /*a2c0*/  STS [R3+0x400], R34 ;  /* 0x0004002203007388 */ /* 0x0003e80000000800 */
[----:B------:R1:W-:Y:S04]  /*a2d0*/  STS [R11+0x40], R16 ;  /* 0x000040100b007388 */ /* 0x0003e80000000800 */
[----:B------:R1:W-:Y:S04]  /*a2e0*/  STS [R3+0x440], R18 ;  /* 0x0004401203007388 */ /* 0x0003e80000000800 */
[----:B------:R-:W-:Y:S06]  /*a2f0*/  BAR.SYNC.DEFER_BLOCKING 0x0 ;  /* 0x0000000000007b1d */ /* 0x000fec0000010000 */
[----:B------:R-:W-:Y:S05]  /*a300*/  @!P0 EXIT ;  /* 0x000000000000894d */ /* 0x000fea0003800000 */
[----:B-1----:R-:W1:Y:S01]  /*a310*/  LDS.128 R12, [R12] ;  /* 0x000000000c0c7984 */ /* 0x002e620000000c00 */
[----:B------:R-:W-:-:S02]  /*a320*/  IMAD.MOV.U32 R3, RZ, RZ, 0x2 ;  /* 0x00000002ff037424 */ /* 0x000fc400078e00ff */
[----:B------:R-:W-:-:S04]  /*a330*/  IMAD R2, R44, 0x1000, R45 ;  /* 0x000010002c027824 */ /* 0x000fc800078e022d */
[----:B------:R-:W-:-:S05]  /*a340*/  IMAD.WIDE R2, R2, R3, c[0x0][0x170] ;  /* 0x00005c0002027625 */ /* 0x000fca00078e0203 */
[----:B-1----:R-:W-:Y:S01]  /*a350*/  STG.E.128 [R2.64], R12 ;  /* 0x0000000c02007986 */ /* 0x002fe2000c101d04 */
[----:B------:R-:W-:Y:S05]  /*a360*/  EXIT ;  /* 0x000000000000794d */ /* 0x000fea0003800000 */
.L_x_0:
[----:B------:R-:W-:-:S00]  /*a370*/  BRA `(.L_x_0) ;  /* 0xfffffff000007947 */ /* 0x000fc0000383ffff */
[----:B------:R-:W-:-:S00]  /*a380*/  NOP ;  /* 0x0000000000007918 */ /* 0x000fc00000000000 */
[----:B------:R-:W-:-:S00]  /*a390*/  NOP ;  /* 0x0000000000007918 */ /* 0x000fc00000000000 */
[----:B------:R-:W-:-:S00]  /*a3a0*/  NOP ;  /* 0x0000000000007918 */ /* 0x000fc00000000000 */
[----:B------:R-:W-:-:S00]  /*a3b0*/  NOP ;  /* 0x0000000000007918 */ /* 0x000fc00000000000 */
[----:B------:R-:W-:-:S00]  /*a3c0*/  NOP ;  /* 0x0000000000007918 */ /* 0x000fc00000000000 */
[----:B------:R-:W-:-:S00]  /*a3d0*/  NOP ;  /* 0x0000000000007918 */ /* 0x000fc00000000000 */
[----:B------:R-:W-:-:S00]  /*a3e0*/  NOP ;  /* 0x0000000000007918 */ /* 0x000fc00000000000 */
[----:B------:R-:W-:-:S00]  /*a3f0*/  NOP ;  /* 0x0000000000007918 */ /* 0x000fc00000000000 */
.L_x_1:


//--------------------- .nv.shared.triton_mm      --------------------------
	.section	.nv.shared.triton_mm,"aw",@nobits
	.sectionflags	@""
	.align	16
